//
// Generated by NVIDIA NVVM Compiler
//
// Compiler Build ID: CL-36424714
// Cuda compilation tools, release 13.0, V13.0.88
// Based on NVVM 20.0.0
//

.version 9.0
.target sm_100
.address_size 64

	// .globl	_Z15adj_diff_globalPiS_

.visible .entry _Z15adj_diff_globalPiS_(
	.param .u64 .ptr .align 1 _Z15adj_diff_globalPiS__param_0,
	.param .u64 .ptr .align 1 _Z15adj_diff_globalPiS__param_1
)
{
	.reg .pred 	%p<2>;
	.reg .b32 	%r<9>;
	.reg .b64 	%rd<10>;

	ld.param.u64 	%rd1, [_Z15adj_diff_globalPiS__param_0];
	ld.param.u64 	%rd2, [_Z15adj_diff_globalPiS__param_1];
	mov.u32 	%r2, %ntid.x;
	mov.u32 	%r3, %ctaid.x;
	mov.u32 	%r4, %tid.x;
	mad.lo.s32 	%r1, %r2, %r3, %r4;
	setp.eq.s32 	%p1, %r1, 0;
	@%p1 bra 	$L__BB0_2;
	cvta.to.global.u64 	%rd3, %rd2;
	cvta.to.global.u64 	%rd4, %rd1;
	mul.wide.u32 	%rd5, %r1, 4;
	add.s64 	%rd6, %rd3, %rd5;
	ld.global.u32 	%r5, [%rd6];
	add.s32 	%r6, %r1, -1;
	mul.wide.u32 	%rd7, %r6, 4;
	add.s64 	%rd8, %rd3, %rd7;
	ld.global.u32 	%r7, [%rd8];
	add.s32 	%r8, %r7, %r5;
	add.s64 	%rd9, %rd4, %rd5;
	st.global.u32 	[%rd9], %r8;
$L__BB0_2:
	ret;

}


// ===== COMPILED SASS (sm_100) =====

	.target	sm_100

	.elftype	@"ET_EXEC"


//--------------------- .note.nv.tkinfo           --------------------------
	.section	.note.nv.tkinfo,"",@"SHT_NOTE"
	.sectionflags	@"SHF_NOTE_NV_TKINFO"
	.tkinfo
        /*0018*/ 	.word	0x00000002
        /*0030*/ 	.string	""
        /*0030*/ 	.string	"ptxas"
        /*0030*/ 	.string	"Cuda compilation tools, release 13.0, V13.0.88"
        /*0030*/ 	.string	"Build cuda_13.0.r13.0/compiler.36424714_0"
        /*0030*/ 	.string	"-arch sm_100 -m 64 "



//--------------------- .note.nv.cuinfo           --------------------------
	.section	.note.nv.cuinfo,"",@"SHT_NOTE"
	.sectionflags	@"SHF_NOTE_NV_CUINFO"
        /*0018*/ 	.short	0x0002
        /*001a*/ 	.short	0x0064
        /*001c*/ 	.short	0x0082
	.zero		2


//--------------------- .nv.info                  --------------------------
	.section	.nv.info,"",@"SHT_CUDA_INFO"
	.align	4


	//----- nvinfo : EIATTR_REGCOUNT
	.align		4
        /*0000*/ 	.byte	0x04, 0x2f
        /*0002*/ 	.short	(.L_1 - .L_0)
	.align		4
.L_0:
        /*0004*/ 	.word	index@(_Z15adj_diff_globalPiS_)
        /*0008*/ 	.word	0x0000000c


	//----- nvinfo : EIATTR_FRAME_SIZE
	.align		4
.L_1:
        /*000c*/ 	.byte	0x04, 0x11
        /*000e*/ 	.short	(.L_3 - .L_2)
	.align		4
.L_2:
        /*0010*/ 	.word	index@(_Z15adj_diff_globalPiS_)
        /*0014*/ 	.word	0x00000000


	//----- nvinfo : EIATTR_MIN_STACK_SIZE
	.align		4
.L_3:
        /*0018*/ 	.byte	0x04, 0x12
        /*001a*/ 	.short	(.L_5 - .L_4)
	.align		4
.L_4:
        /*001c*/ 	.word	index@(_Z15adj_diff_globalPiS_)
        /*0020*/ 	.word	0x00000000
.L_5:


//--------------------- .nv.compat                --------------------------
	.section	.nv.compat,"",@"SHT_CUDA_COMPAT_INFO"
	.align	4
        /*0000*/ 	.byte	0x02, 0x09, 0x00, 0x00, 0x02, 0x02, 0x01, 0x00, 0x02, 0x05, 0x05, 0x00, 0x03, 0x07, 0x01, 0x01
        /*0010*/ 	.byte	0x02, 0x03, 0x00, 0x00, 0x02, 0x06, 0x01, 0x00, 0x04, 0x0b, 0x08, 0x00, 0x09, 0x00, 0x00, 0x00
        /*0020*/ 	.byte	0x00, 0x00, 0x00, 0x00


//--------------------- .nv.info._Z15adj_diff_globalPiS_ --------------------------
	.section	.nv.info._Z15adj_diff_globalPiS_,"",@"SHT_CUDA_INFO"
	.sectionflags	@""
	.align	4


	//----- nvinfo : EIATTR_CUDA_API_VERSION
	.align		4
        /*0000*/ 	.byte	0x04, 0x37
        /*0002*/ 	.short	(.L_7 - .L_6)
.L_6:
        /*0004*/ 	.word	0x00000082


	//----- nvinfo : EIATTR_KPARAM_INFO
	.align		4
.L_7:
        /*0008*/ 	.byte	0x04, 0x17
        /*000a*/ 	.short	(.L_9 - .L_8)
.L_8:
        /*000c*/ 	.word	0x00000000
        /*0010*/ 	.short	0x0001
        /*0012*/ 	.short	0x0008
        /*0014*/ 	.byte	0x00, 0xf5, 0x21, 0x00


	//----- nvinfo : EIATTR_KPARAM_INFO
	.align		4
.L_9:
        /*0018*/ 	.byte	0x04, 0x17
        /*001a*/ 	.short	(.L_11 - .L_10)
.L_10:
        /*001c*/ 	.word	0x00000000
        /*0020*/ 	.short	0x0000
        /*0022*/ 	.short	0x0000
        /*0024*/ 	.byte	0x00, 0xf5, 0x21, 0x00


	//----- nvinfo : EIATTR_SPARSE_MMA_MASK
	.align		4
.L_11:
        /*0028*/ 	.byte	0x03, 0x50
        /*002a*/ 	.short	0x0000


	//----- nvinfo : EIATTR_MAXREG_COUNT
	.align		4
        /*002c*/ 	.byte	0x03, 0x1b
        /*002e*/ 	.short	0x00ff


	//----- nvinfo : EIATTR_MERCURY_ISA_VERSION
	.align		4
        /*0030*/ 	.byte	0x03, 0x5f
        /*0032*/ 	.short	0x0101


	//----- nvinfo : EIATTR_VRC_CTA_INIT_COUNT
	.align		4
        /*0034*/ 	.byte	0x02, 0x4a
	.zero		1
	.zero		1


	//----- nvinfo : EIATTR_EXIT_INSTR_OFFSETS
	.align		4
        /*0038*/ 	.byte	0x04, 0x1c
        /*003a*/ 	.short	(.L_13 - .L_12)


	//   ....[0]....
.L_12:
        /*003c*/ 	.word	0x00000060


	//   ....[1]....
        /*0040*/ 	.word	0x00000120


	//----- nvinfo : EIATTR_CBANK_PARAM_SIZE
	.align		4
.L_13:
        /*0044*/ 	.byte	0x03, 0x19
        /*0046*/ 	.short	0x0010


	//----- nvinfo : EIATTR_PARAM_CBANK
	.align		4
        /*0048*/ 	.byte	0x04, 0x0a
        /*004a*/ 	.short	(.L_15 - .L_14)
	.align		4
.L_14:
        /*004c*/ 	.word	index@(.nv.constant0._Z15adj_diff_globalPiS_)
        /*0050*/ 	.short	0x0380
        /*0052*/ 	.short	0x0010


	//----- nvinfo : EIATTR_SW_WAR
	.align		4
.L_15:
        /*0054*/ 	.byte	0x04, 0x36
        /*0056*/ 	.short	(.L_17 - .L_16)
.L_16:
        /*0058*/ 	.word	0x00000008
.L_17:


//--------------------- .nv.callgraph             --------------------------
	.section	.nv.callgraph,"",@"SHT_CUDA_CALLGRAPH"
	.align	4
	.sectionentsize	8
	.align		4
        /*0000*/ 	.word	0x00000000
	.align		4
        /*0004*/ 	.word	0xffffffff
	.align		4
        /*0008*/ 	.word	0x00000000
	.align		4
        /*000c*/ 	.word	0xfffffffe
	.align		4
        /*0010*/ 	.word	0x00000000
	.align		4
        /*0014*/ 	.word	0xfffffffd
	.align		4
        /*0018*/ 	.word	0x00000000
	.align		4
        /*001c*/ 	.word	0xfffffffc


//--------------------- .text._Z15adj_diff_globalPiS_ --------------------------
	.section	.text._Z15adj_diff_globalPiS_,"ax",@progbits
	.align	128
        .global         _Z15adj_diff_globalPiS_
        .type           _Z15adj_diff_globalPiS_,@function
        .size           _Z15adj_diff_globalPiS_,(.L_x_1 - _Z15adj_diff_globalPiS_)
        .other          _Z15adj_diff_globalPiS_,@"STO_CUDA_ENTRY STV_DEFAULT"
_Z15adj_diff_globalPiS_:
.text._Z15adj_diff_globalPiS_:
[----:B------:R-:W-:Y:S01]  /*0000*/  LDC R1, c[0x0][0x37c] ;  /* 0x0000df00ff017b82 */ /* 0x000fe20000000800 */
[----:B------:R-:W0:Y:S01]  /*0010*/  S2R R9, SR_CTAID.X ;  /* 0x0000000000097919 */ /* 0x000e220000002500 */
[----:B------:R-:W0:Y:S01]  /*0020*/  LDCU UR4, c[0x0][0x360] ;  /* 0x00006c00ff0477ac */ /* 0x000e220008000800 */
[----:B------:R-:W0:Y:S02]  /*0030*/  S2R R0, SR_TID.X ;  /* 0x0000000000007919 */ /* 0x000e240000002100 */
[----:B0-----:R-:W-:-:S05]  /*0040*/  IMAD R9, R9, UR4, R0 ;  /* 0x0000000409097c24 */ /* 0x001fca000f8e0200 */
[----:B------:R-:W-:-:S13]  /*0050*/  ISETP.NE.AND P0, PT, R9, RZ, PT ;  /* 0x000000ff0900720c */ /* 0x000fda0003f05270 */
[----:B------:R-:W-:Y:S05]  /*0060*/  @!P0 EXIT ;  /* 0x000000000000894d */ /* 0x000fea0003800000 */
[----:B------:R-:W0:Y:S01]  /*0070*/  LDC.64 R4, c[0x0][0x388] ;  /* 0x0000e200ff047b82 */ /* 0x000e220000000a00 */
[----:B------:R-:W1:Y:S01]  /*0080*/  LDCU.64 UR4, c[0x0][0x358] ;  /* 0x00006b00ff0477ac */ /* 0x000e620008000a00 */
[C---:B------:R-:W-:Y:S01]  /*0090*/  IADD3 R7, PT, PT, R9.reuse, -0x1, RZ ;  /* 0xffffffff09077810 */ /* 0x040fe20007ffe0ff */
[----:B0-----:R-:W-:-:S04]  /*00a0*/  IMAD.WIDE.U32 R2, R9, 0x4, R4 ;  /* 0x0000000409027825 */ /* 0x001fc800078e0004 */
[----:B------:R-:W-:Y:S02]  /*00b0*/  IMAD.WIDE.U32 R4, R7, 0x4, R4 ;  /* 0x0000000407047825 */ /* 0x000fe400078e0004 */
[----:B-1----:R-:W2:Y:S01]  /*00c0*/  LDG.E R2, desc[UR4][R2.64] ;  /* 0x0000000402027981 */ /* 0x002ea2000c1e1900 */
[----:B------:R-:W0:Y:S03]  /*00d0*/  LDC.64 R6, c[0x0][0x380] ;  /* 0x0000e000ff067b82 */ /* 0x000e260000000a00 */
[----:B------:R-:W2:Y:S01]  /*00e0*/  LDG.E R5, desc[UR4][R4.64] ;  /* 0x0000000404057981 */ /* 0x000ea2000c1e1900 */
[----:B0-----:R-:W-:Y:S01]  /*00f0*/  IMAD.WIDE.U32 R6, R9, 0x4, R6 ;  /* 0x0000000409067825 */ /* 0x001fe200078e0006 */
[----:B--2---:R-:W-:-:S05]  /*0100*/  IADD3 R9, PT, PT, R2, R5, RZ ;  /* 0x0000000502097210 */ /* 0x004fca0007ffe0ff */
[----:B------:R-:W-:Y:S01]  /*0110*/  STG.E desc[UR4][R6.64], R9 ;  /* 0x0000000906007986 */ /* 0x000fe2000c101904 */
[----:B------:R-:W-:Y:S05]  /*0120*/  EXIT ;  /* 0x000000000000794d */ /* 0x000fea0003800000 */
.L_x_0:
[----:B------:R-:W-:-:S00]  /*0130*/  BRA `(.L_x_0) ;  /* 0xfffffffc00fc7947 */ /* 0x000fc0000383ffff */
[----:B------:R-:W-:-:S00]  /*0140*/  NOP ;  /* 0x0000000000007918 */ /* 0x000fc00000000000 */
        /* <DEDUP_REMOVED lines=11> */
.L_x_1:


//--------------------- .nv.shared.reserved.0     --------------------------
	.section	.nv.shared.reserved.0,"aw",@nobits
	.weak		__nv_reservedSMEM_offset_0_alias
	.size		__nv_reservedSMEM_offset_0_alias, 0, 64
	.other		__nv_reservedSMEM_offset_0_alias,@"STO_CUDA_RESERVED_SHARED STV_DEFAULT"
__nv_reservedSMEM_offset_0_alias:
	.zero		0
	.zero		64


//--------------------- .nv.constant0._Z15adj_diff_globalPiS_ --------------------------
	.section	.nv.constant0._Z15adj_diff_globalPiS_,"a",@progbits
	.sectionflags	@""
	.align	4
.nv.constant0._Z15adj_diff_globalPiS_:
	.zero		912


//--------------------- SYMBOLS --------------------------

	.type		.nv.reservedSmem.offset0,@object
	.size		.nv.reservedSmem.offset0,0x4
